//
// Generated by NVIDIA NVVM Compiler
//
// Compiler Build ID: CL-36424714
// Cuda compilation tools, release 13.0, V13.0.88
// Based on NVVM 20.0.0
//

.version 9.0
.target sm_100
.address_size 64

	// .globl	IncrementAll

.visible .entry IncrementAll(
	.param .u64 .ptr .align 1 IncrementAll_param_0,
	.param .u64 .ptr .align 1 IncrementAll_param_1,
	.param .f32 IncrementAll_param_2,
	.param .u32 IncrementAll_param_3
)
{
	.reg .pred 	%p<2>;
	.reg .b32 	%r<9>;
	.reg .b32 	%f<4>;
	.reg .b64 	%rd<8>;

	ld.param.u64 	%rd1, [IncrementAll_param_0];
	ld.param.u64 	%rd2, [IncrementAll_param_1];
	ld.param.f32 	%f1, [IncrementAll_param_2];
	ld.param.u32 	%r2, [IncrementAll_param_3];
	mov.u32 	%r3, %ctaid.y;
	mov.u32 	%r4, %ntid.x;
	mov.u32 	%r5, %nctaid.x;
	mov.u32 	%r6, %ctaid.x;
	mov.u32 	%r7, %tid.x;
	mad.lo.s32 	%r8, %r5, %r3, %r6;
	mad.lo.s32 	%r1, %r8, %r4, %r7;
	setp.ge.s32 	%p1, %r1, %r2;
	@%p1 bra 	$L__BB0_2;
	cvta.to.global.u64 	%rd3, %rd1;
	cvta.to.global.u64 	%rd4, %rd2;
	mul.wide.s32 	%rd5, %r1, 4;
	add.s64 	%rd6, %rd3, %rd5;
	ld.global.f32 	%f2, [%rd6];
	add.f32 	%f3, %f1, %f2;
	add.s64 	%rd7, %rd4, %rd5;
	st.global.f32 	[%rd7], %f3;
$L__BB0_2:
	ret;

}


// ===== COMPILED SASS (sm_100) =====

	.target	sm_100

	.elftype	@"ET_EXEC"


//--------------------- .note.nv.tkinfo           --------------------------
	.section	.note.nv.tkinfo,"",@"SHT_NOTE"
	.sectionflags	@"SHF_NOTE_NV_TKINFO"
	.tkinfo
        /*0018*/ 	.word	0x00000002
        /*0030*/ 	.string	""
        /*0030*/ 	.string	"ptxas"
        /*0030*/ 	.string	"Cuda compilation tools, release 13.0, V13.0.88"
        /*0030*/ 	.string	"Build cuda_13.0.r13.0/compiler.36424714_0"
        /*0030*/ 	.string	"-arch sm_100 -m 64 "



//--------------------- .note.nv.cuinfo           --------------------------
	.section	.note.nv.cuinfo,"",@"SHT_NOTE"
	.sectionflags	@"SHF_NOTE_NV_CUINFO"
        /*0018*/ 	.short	0x0002
        /*001a*/ 	.short	0x0064
        /*001c*/ 	.short	0x0082
	.zero		2


//--------------------- .nv.info                  --------------------------
	.section	.nv.info,"",@"SHT_CUDA_INFO"
	.align	4


	//----- nvinfo : EIATTR_REGCOUNT
	.align		4
        /*0000*/ 	.byte	0x04, 0x2f
        /*0002*/ 	.short	(.L_1 - .L_0)
	.align		4
.L_0:
        /*0004*/ 	.word	index@(IncrementAll)
        /*0008*/ 	.word	0x0000000a


	//----- nvinfo : EIATTR_FRAME_SIZE
	.align		4
.L_1:
        /*000c*/ 	.byte	0x04, 0x11
        /*000e*/ 	.short	(.L_3 - .L_2)
	.align		4
.L_2:
        /*0010*/ 	.word	index@(IncrementAll)
        /*0014*/ 	.word	0x00000000


	//----- nvinfo : EIATTR_MIN_STACK_SIZE
	.align		4
.L_3:
        /*0018*/ 	.byte	0x04, 0x12
        /*001a*/ 	.short	(.L_5 - .L_4)
	.align		4
.L_4:
        /*001c*/ 	.word	index@(IncrementAll)
        /*0020*/ 	.word	0x00000000
.L_5:


//--------------------- .nv.compat                --------------------------
	.section	.nv.compat,"",@"SHT_CUDA_COMPAT_INFO"
	.align	4
        /*0000*/ 	.byte	0x02, 0x09, 0x00, 0x00, 0x02, 0x02, 0x01, 0x00, 0x02, 0x05, 0x05, 0x00, 0x03, 0x07, 0x01, 0x01
        /*0010*/ 	.byte	0x02, 0x03, 0x00, 0x00, 0x02, 0x06, 0x01, 0x00, 0x04, 0x0b, 0x08, 0x00, 0x09, 0x00, 0x00, 0x00
        /*0020*/ 	.byte	0x00, 0x00, 0x00, 0x00


//--------------------- .nv.info.IncrementAll     --------------------------
	.section	.nv.info.IncrementAll,"",@"SHT_CUDA_INFO"
	.sectionflags	@""
	.align	4


	//----- nvinfo : EIATTR_CUDA_API_VERSION
	.align		4
        /*0000*/ 	.byte	0x04, 0x37
        /*0002*/ 	.short	(.L_7 - .L_6)
.L_6:
        /*0004*/ 	.word	0x00000082


	//----- nvinfo : EIATTR_KPARAM_INFO
	.align		4
.L_7:
        /*0008*/ 	.byte	0x04, 0x17
        /*000a*/ 	.short	(.L_9 - .L_8)
.L_8:
        /*000c*/ 	.word	0x00000000
        /*0010*/ 	.short	0x0003
        /*0012*/ 	.short	0x0014
        /*0014*/ 	.byte	0x00, 0xf0, 0x11, 0x00


	//----- nvinfo : EIATTR_KPARAM_INFO
	.align		4
.L_9:
        /*0018*/ 	.byte	0x04, 0x17
        /*001a*/ 	.short	(.L_11 - .L_10)
.L_10:
        /*001c*/ 	.word	0x00000000
        /*0020*/ 	.short	0x0002
        /*0022*/ 	.short	0x0010
        /*0024*/ 	.byte	0x00, 0xf0, 0x11, 0x00


	//----- nvinfo : EIATTR_KPARAM_INFO
	.align		4
.L_11:
        /*0028*/ 	.byte	0x04, 0x17
        /*002a*/ 	.short	(.L_13 - .L_12)
.L_12:
        /*002c*/ 	.word	0x00000000
        /*0030*/ 	.short	0x0001
        /*0032*/ 	.short	0x0008
        /*0034*/ 	.byte	0x00, 0xf5, 0x21, 0x00


	//----- nvinfo : EIATTR_KPARAM_INFO
	.align		4
.L_13:
        /*0038*/ 	.byte	0x04, 0x17
        /*003a*/ 	.short	(.L_15 - .L_14)
.L_14:
        /*003c*/ 	.word	0x00000000
        /*0040*/ 	.short	0x0000
        /*0042*/ 	.short	0x0000
        /*0044*/ 	.byte	0x00, 0xf5, 0x21, 0x00


	//----- nvinfo : EIATTR_SPARSE_MMA_MASK
	.align		4
.L_15:
        /*0048*/ 	.byte	0x03, 0x50
        /*004a*/ 	.short	0x0000


	//----- nvinfo : EIATTR_MAXREG_COUNT
	.align		4
        /*004c*/ 	.byte	0x03, 0x1b
        /*004e*/ 	.short	0x00ff


	//----- nvinfo : EIATTR_MERCURY_ISA_VERSION
	.align		4
        /*0050*/ 	.byte	0x03, 0x5f
        /*0052*/ 	.short	0x0101


	//----- nvinfo : EIATTR_VRC_CTA_INIT_COUNT
	.align		4
        /*0054*/ 	.byte	0x02, 0x4a
	.zero		1
	.zero		1


	//----- nvinfo : EIATTR_EXIT_INSTR_OFFSETS
	.align		4
        /*0058*/ 	.byte	0x04, 0x1c
        /*005a*/ 	.short	(.L_17 - .L_16)


	//   ....[0]....
.L_16:
        /*005c*/ 	.word	0x000000a0


	//   ....[1]....
        /*0060*/ 	.word	0x00000140


	//----- nvinfo : EIATTR_CBANK_PARAM_SIZE
	.align		4
.L_17:
        /*0064*/ 	.byte	0x03, 0x19
        /*0066*/ 	.short	0x0018


	//----- nvinfo : EIATTR_PARAM_CBANK
	.align		4
        /*0068*/ 	.byte	0x04, 0x0a
        /*006a*/ 	.short	(.L_19 - .L_18)
	.align		4
.L_18:
        /*006c*/ 	.word	index@(.nv.constant0.IncrementAll)
        /*0070*/ 	.short	0x0380
        /*0072*/ 	.short	0x0018


	//----- nvinfo : EIATTR_SW_WAR
	.align		4
.L_19:
        /*0074*/ 	.byte	0x04, 0x36
        /*0076*/ 	.short	(.L_21 - .L_20)
.L_20:
        /*0078*/ 	.word	0x00000008
.L_21:


//--------------------- .nv.callgraph             --------------------------
	.section	.nv.callgraph,"",@"SHT_CUDA_CALLGRAPH"
	.align	4
	.sectionentsize	8
	.align		4
        /*0000*/ 	.word	0x00000000
	.align		4
        /*0004*/ 	.word	0xffffffff
	.align		4
        /*0008*/ 	.word	0x00000000
	.align		4
        /*000c*/ 	.word	0xfffffffe
	.align		4
        /*0010*/ 	.word	0x00000000
	.align		4
        /*0014*/ 	.word	0xfffffffd
	.align		4
        /*0018*/ 	.word	0x00000000
	.align		4
        /*001c*/ 	.word	0xfffffffc


//--------------------- .text.IncrementAll        --------------------------
	.section	.text.IncrementAll,"ax",@progbits
	.align	128
        .global         IncrementAll
        .type           IncrementAll,@function
        .size           IncrementAll,(.L_x_1 - IncrementAll)
        .other          IncrementAll,@"STO_CUDA_ENTRY STV_DEFAULT"
IncrementAll:
.text.IncrementAll:
[----:B------:R-:W-:Y:S01]  /*0000*/  LDC R1, c[0x0][0x37c] ;  /* 0x0000df00ff017b82 */ /* 0x000fe20000000800 */
[----:B------:R-:W0:Y:S01]  /*0010*/  S2R R3, SR_CTAID.X ;  /* 0x0000000000037919 */ /* 0x000e220000002500 */
[----:B------:R-:W1:Y:S06]  /*0020*/  LDCU UR5, c[0x0][0x360] ;  /* 0x00006c00ff0577ac */ /* 0x000e6c0008000800 */
[----:B------:R-:W0:Y:S01]  /*0030*/  S2UR UR4, SR_CTAID.Y ;  /* 0x00000000000479c3 */ /* 0x000e220000002600 */
[----:B------:R-:W1:Y:S01]  /*0040*/  S2R R7, SR_TID.X ;  /* 0x0000000000077919 */ /* 0x000e620000002100 */
[----:B------:R-:W2:Y:S06]  /*0050*/  LDCU UR6, c[0x0][0x394] ;  /* 0x00007280ff0677ac */ /* 0x000eac0008000800 */
[----:B------:R-:W0:Y:S02]  /*0060*/  LDC R0, c[0x0][0x370] ;  /* 0x0000dc00ff007b82 */ /* 0x000e240000000800 */
[----:B0-----:R-:W-:-:S04]  /*0070*/  IMAD R0, R0, UR4, R3 ;  /* 0x0000000400007c24 */ /* 0x001fc8000f8e0203 */
[----:B-1----:R-:W-:-:S05]  /*0080*/  IMAD R7, R0, UR5, R7 ;  /* 0x0000000500077c24 */ /* 0x002fca000f8e0207 */
[----:B--2---:R-:W-:-:S13]  /*0090*/  ISETP.GE.AND P0, PT, R7, UR6, PT ;  /* 0x0000000607007c0c */ /* 0x004fda000bf06270 */
[----:B------:R-:W-:Y:S05]  /*00a0*/  @P0 EXIT ;  /* 0x000000000000094d */ /* 0x000fea0003800000 */
[----:B------:R-:W0:Y:S01]  /*00b0*/  LDC.64 R2, c[0x0][0x380] ;  /* 0x0000e000ff027b82 */ /* 0x000e220000000a00 */
[----:B------:R-:W1:Y:S01]  /*00c0*/  LDCU.64 UR4, c[0x0][0x358] ;  /* 0x00006b00ff0477ac */ /* 0x000e620008000a00 */
[----:B------:R-:W2:Y:S06]  /*00d0*/  LDCU UR6, c[0x0][0x390] ;  /* 0x00007200ff0677ac */ /* 0x000eac0008000800 */
[----:B------:R-:W3:Y:S01]  /*00e0*/  LDC.64 R4, c[0x0][0x388] ;  /* 0x0000e200ff047b82 */ /* 0x000ee20000000a00 */
[----:B0-----:R-:W-:-:S06]  /*00f0*/  IMAD.WIDE R2, R7, 0x4, R2 ;  /* 0x0000000407027825 */ /* 0x001fcc00078e0202 */
[----:B-1----:R-:W2:Y:S01]  /*0100*/  LDG.E R2, desc[UR4][R2.64] ;  /* 0x0000000402027981 */ /* 0x002ea2000c1e1900 */
[----:B---3--:R-:W-:-:S04]  /*0110*/  IMAD.WIDE R4, R7, 0x4, R4 ;  /* 0x0000000407047825 */ /* 0x008fc800078e0204 */
[----:B--2---:R-:W-:-:S05]  /*0120*/  FADD R7, R2, UR6 ;  /* 0x0000000602077e21 */ /* 0x004fca0008000000 */
[----:B------:R-:W-:Y:S01]  /*0130*/  STG.E desc[UR4][R4.64], R7 ;  /* 0x0000000704007986 */ /* 0x000fe2000c101904 */
[----:B------:R-:W-:Y:S05]  /*0140*/  EXIT ;  /* 0x000000000000794d */ /* 0x000fea0003800000 */
.L_x_0:
[----:B------:R-:W-:-:S00]  /*0150*/  BRA `(.L_x_0) ;  /* 0xfffffffc00fc7947 */ /* 0x000fc0000383ffff */
[----:B------:R-:W-:-:S00]  /*0160*/  NOP ;  /* 0x0000000000007918 */ /* 0x000fc00000000000 */
        /* <DEDUP_REMOVED lines=9> */
.L_x_1:


//--------------------- .nv.shared.reserved.0     --------------------------
	.section	.nv.shared.reserved.0,"aw",@nobits
	.weak		__nv_reservedSMEM_offset_0_alias
	.size		__nv_reservedSMEM_offset_0_alias, 0, 64
	.other		__nv_reservedSMEM_offset_0_alias,@"STO_CUDA_RESERVED_SHARED STV_DEFAULT"
__nv_reservedSMEM_offset_0_alias:
	.zero		0
	.zero		64


//--------------------- .nv.constant0.IncrementAll --------------------------
	.section	.nv.constant0.IncrementAll,"a",@progbits
	.sectionflags	@""
	.align	4
.nv.constant0.IncrementAll:
	.zero		920


//--------------------- SYMBOLS --------------------------

	.type		.nv.reservedSmem.offset0,@object
	.size		.nv.reservedSmem.offset0,0x4
